//
// Generated by NVIDIA NVVM Compiler
//
// Compiler Build ID: CL-36424714
// Cuda compilation tools, release 13.0, V13.0.88
// Based on NVVM 20.0.0
//

.version 9.0
.target sm_100
.address_size 64

	// .globl	_Z5powerPiS_i
.func  (.param .b64 func_retval0) __internal_accurate_pow
(
	.param .b64 __internal_accurate_pow_param_0,
	.param .b64 __internal_accurate_pow_param_1
)
;

.visible .entry _Z5powerPiS_i(
	.param .u64 .ptr .align 1 _Z5powerPiS_i_param_0,
	.param .u64 .ptr .align 1 _Z5powerPiS_i_param_1,
	.param .u32 _Z5powerPiS_i_param_2
)
{
	.reg .pred 	%p<35>;
	.reg .b32 	%r<69>;
	.reg .b64 	%rd<29>;
	.reg .b64 	%fd<72>;

	ld.param.u64 	%rd10, [_Z5powerPiS_i_param_0];
	ld.param.u64 	%rd11, [_Z5powerPiS_i_param_1];
	ld.param.u32 	%r11, [_Z5powerPiS_i_param_2];
	cvta.to.global.u64 	%rd1, %rd11;
	cvta.to.global.u64 	%rd2, %rd10;
	setp.lt.s32 	%p1, %r11, 1;
	@%p1 bra 	$L__BB0_9;
	mov.u32 	%r13, %tid.x;
	mul.lo.s32 	%r1, %r11, %r13;
	add.s32 	%r14, %r13, 1;
	cvt.rn.f64.u32 	%fd1, %r14;
	{
	.reg .b32 %temp; 
	mov.b64 	{%temp, %r2}, %fd1;
	}
	shr.u32 	%r15, %r2, 20;
	and.b32  	%r16, %r15, 2047;
	add.s32 	%r17, %r16, -1012;
	mov.b64 	%rd12, %fd1;
	shl.b64 	%rd3, %rd12, %r17;
	and.b32  	%r3, %r11, 3;
	setp.lt.u32 	%p2, %r11, 4;
	mov.b32 	%r68, 0;
	@%p2 bra 	$L__BB0_4;
	and.b32  	%r68, %r11, 2147483644;
	neg.s32 	%r66, %r68;
	mul.wide.u32 	%rd13, %r1, 4;
	add.s64 	%rd14, %rd13, 8;
	add.s64 	%rd28, %rd1, %rd14;
	add.s64 	%rd27, %rd2, %rd14;
$L__BB0_3:
	.pragma "nounroll";
	setp.lt.s32 	%p3, %r2, 0;
	setp.eq.s64 	%p4, %rd3, -9223372036854775808;
	ld.global.u32 	%r18, [%rd27+-8];
	cvt.rn.f64.s32 	%fd2, %r18;
	{
	.reg .b32 %temp; 
	mov.b64 	{%temp, %r19}, %fd2;
	}
	abs.f64 	%fd3, %fd2;
	{ // callseq 0, 0
	.param .b64 param0;
	st.param.f64 	[param0], %fd3;
	.param .b64 param1;
	st.param.f64 	[param1], %fd1;
	.param .b64 retval0;
	call.uni (retval0), 
	__internal_accurate_pow, 
	(
	param0, 
	param1
	);
	ld.param.f64 	%fd4, [retval0];
	} // callseq 0
	setp.lt.s32 	%p5, %r19, 0;
	neg.f64 	%fd6, %fd4;
	selp.f64 	%fd7, %fd6, %fd4, %p4;
	selp.f64 	%fd8, %fd7, %fd4, %p5;
	setp.eq.s32 	%p6, %r18, 0;
	selp.b32 	%r20, %r19, 0, %p4;
	or.b32  	%r21, %r20, 2146435072;
	selp.b32 	%r22, %r21, %r20, %p3;
	mov.b32 	%r23, 0;
	mov.b64 	%fd9, {%r23, %r22};
	selp.f64 	%fd10, %fd9, %fd8, %p6;
	setp.eq.s32 	%p7, %r18, 1;
	selp.f64 	%fd11, 0d3FF0000000000000, %fd10, %p7;
	cvt.rzi.s32.f64 	%r24, %fd11;
	st.global.u32 	[%rd28+-8], %r24;
	ld.global.u32 	%r25, [%rd27+-4];
	cvt.rn.f64.s32 	%fd12, %r25;
	{
	.reg .b32 %temp; 
	mov.b64 	{%temp, %r26}, %fd12;
	}
	abs.f64 	%fd13, %fd12;
	{ // callseq 1, 0
	.param .b64 param0;
	st.param.f64 	[param0], %fd13;
	.param .b64 param1;
	st.param.f64 	[param1], %fd1;
	.param .b64 retval0;
	call.uni (retval0), 
	__internal_accurate_pow, 
	(
	param0, 
	param1
	);
	ld.param.f64 	%fd14, [retval0];
	} // callseq 1
	setp.lt.s32 	%p8, %r26, 0;
	neg.f64 	%fd16, %fd14;
	selp.f64 	%fd17, %fd16, %fd14, %p4;
	selp.f64 	%fd18, %fd17, %fd14, %p8;
	setp.eq.s32 	%p9, %r25, 0;
	selp.b32 	%r27, %r26, 0, %p4;
	or.b32  	%r28, %r27, 2146435072;
	selp.b32 	%r29, %r28, %r27, %p3;
	mov.b64 	%fd19, {%r23, %r29};
	selp.f64 	%fd20, %fd19, %fd18, %p9;
	setp.eq.s32 	%p10, %r25, 1;
	selp.f64 	%fd21, 0d3FF0000000000000, %fd20, %p10;
	cvt.rzi.s32.f64 	%r30, %fd21;
	st.global.u32 	[%rd28+-4], %r30;
	ld.global.u32 	%r31, [%rd27];
	cvt.rn.f64.s32 	%fd22, %r31;
	{
	.reg .b32 %temp; 
	mov.b64 	{%temp, %r32}, %fd22;
	}
	abs.f64 	%fd23, %fd22;
	{ // callseq 2, 0
	.param .b64 param0;
	st.param.f64 	[param0], %fd23;
	.param .b64 param1;
	st.param.f64 	[param1], %fd1;
	.param .b64 retval0;
	call.uni (retval0), 
	__internal_accurate_pow, 
	(
	param0, 
	param1
	);
	ld.param.f64 	%fd24, [retval0];
	} // callseq 2
	setp.lt.s32 	%p11, %r32, 0;
	neg.f64 	%fd26, %fd24;
	selp.f64 	%fd27, %fd26, %fd24, %p4;
	selp.f64 	%fd28, %fd27, %fd24, %p11;
	setp.eq.s32 	%p12, %r31, 0;
	selp.b32 	%r33, %r32, 0, %p4;
	or.b32  	%r34, %r33, 2146435072;
	selp.b32 	%r35, %r34, %r33, %p3;
	mov.b64 	%fd29, {%r23, %r35};
	selp.f64 	%fd30, %fd29, %fd28, %p12;
	setp.eq.s32 	%p13, %r31, 1;
	selp.f64 	%fd31, 0d3FF0000000000000, %fd30, %p13;
	cvt.rzi.s32.f64 	%r36, %fd31;
	st.global.u32 	[%rd28], %r36;
	ld.global.u32 	%r37, [%rd27+4];
	cvt.rn.f64.s32 	%fd32, %r37;
	{
	.reg .b32 %temp; 
	mov.b64 	{%temp, %r38}, %fd32;
	}
	abs.f64 	%fd33, %fd32;
	{ // callseq 3, 0
	.param .b64 param0;
	st.param.f64 	[param0], %fd33;
	.param .b64 param1;
	st.param.f64 	[param1], %fd1;
	.param .b64 retval0;
	call.uni (retval0), 
	__internal_accurate_pow, 
	(
	param0, 
	param1
	);
	ld.param.f64 	%fd34, [retval0];
	} // callseq 3
	setp.lt.s32 	%p14, %r38, 0;
	neg.f64 	%fd36, %fd34;
	selp.f64 	%fd37, %fd36, %fd34, %p4;
	selp.f64 	%fd38, %fd37, %fd34, %p14;
	setp.eq.s32 	%p15, %r37, 0;
	selp.b32 	%r39, %r38, 0, %p4;
	or.b32  	%r40, %r39, 2146435072;
	selp.b32 	%r41, %r40, %r39, %p3;
	mov.b64 	%fd39, {%r23, %r41};
	selp.f64 	%fd40, %fd39, %fd38, %p15;
	setp.eq.s32 	%p16, %r37, 1;
	selp.f64 	%fd41, 0d3FF0000000000000, %fd40, %p16;
	cvt.rzi.s32.f64 	%r42, %fd41;
	st.global.u32 	[%rd28+4], %r42;
	add.s32 	%r66, %r66, 4;
	add.s64 	%rd28, %rd28, 16;
	add.s64 	%rd27, %rd27, 16;
	setp.ne.s32 	%p17, %r66, 0;
	@%p17 bra 	$L__BB0_3;
$L__BB0_4:
	setp.eq.s32 	%p18, %r3, 0;
	@%p18 bra 	$L__BB0_9;
	setp.eq.s32 	%p19, %r3, 1;
	@%p19 bra 	$L__BB0_7;
	setp.lt.s32 	%p20, %r2, 0;
	setp.eq.s64 	%p21, %rd3, -9223372036854775808;
	add.s32 	%r43, %r68, %r1;
	mul.wide.u32 	%rd15, %r43, 4;
	add.s64 	%rd16, %rd2, %rd15;
	ld.global.u32 	%r44, [%rd16];
	cvt.rn.f64.s32 	%fd42, %r44;
	{
	.reg .b32 %temp; 
	mov.b64 	{%temp, %r45}, %fd42;
	}
	abs.f64 	%fd43, %fd42;
	{ // callseq 4, 0
	.param .b64 param0;
	st.param.f64 	[param0], %fd43;
	.param .b64 param1;
	st.param.f64 	[param1], %fd1;
	.param .b64 retval0;
	call.uni (retval0), 
	__internal_accurate_pow, 
	(
	param0, 
	param1
	);
	ld.param.f64 	%fd44, [retval0];
	} // callseq 4
	setp.lt.s32 	%p22, %r45, 0;
	neg.f64 	%fd46, %fd44;
	selp.f64 	%fd47, %fd46, %fd44, %p21;
	selp.f64 	%fd48, %fd47, %fd44, %p22;
	setp.eq.s32 	%p23, %r44, 0;
	selp.b32 	%r46, %r45, 0, %p21;
	or.b32  	%r47, %r46, 2146435072;
	selp.b32 	%r48, %r47, %r46, %p20;
	mov.b32 	%r49, 0;
	mov.b64 	%fd49, {%r49, %r48};
	selp.f64 	%fd50, %fd49, %fd48, %p23;
	setp.eq.s32 	%p24, %r44, 1;
	selp.f64 	%fd51, 0d3FF0000000000000, %fd50, %p24;
	cvt.rzi.s32.f64 	%r50, %fd51;
	add.s64 	%rd17, %rd1, %rd15;
	st.global.u32 	[%rd17], %r50;
	cvt.u64.u32 	%rd18, %r1;
	cvt.u64.u32 	%rd19, %r68;
	add.s64 	%rd20, %rd19, %rd18;
	shl.b64 	%rd21, %rd20, 2;
	add.s64 	%rd22, %rd2, %rd21;
	ld.global.u32 	%r51, [%rd22+4];
	cvt.rn.f64.s32 	%fd52, %r51;
	{
	.reg .b32 %temp; 
	mov.b64 	{%temp, %r52}, %fd52;
	}
	abs.f64 	%fd53, %fd52;
	{ // callseq 5, 0
	.param .b64 param0;
	st.param.f64 	[param0], %fd53;
	.param .b64 param1;
	st.param.f64 	[param1], %fd1;
	.param .b64 retval0;
	call.uni (retval0), 
	__internal_accurate_pow, 
	(
	param0, 
	param1
	);
	ld.param.f64 	%fd54, [retval0];
	} // callseq 5
	setp.lt.s32 	%p25, %r52, 0;
	neg.f64 	%fd56, %fd54;
	selp.f64 	%fd57, %fd56, %fd54, %p21;
	selp.f64 	%fd58, %fd57, %fd54, %p25;
	setp.eq.s32 	%p26, %r51, 0;
	selp.b32 	%r53, %r52, 0, %p21;
	or.b32  	%r54, %r53, 2146435072;
	selp.b32 	%r55, %r54, %r53, %p20;
	mov.b64 	%fd59, {%r49, %r55};
	selp.f64 	%fd60, %fd59, %fd58, %p26;
	setp.eq.s32 	%p27, %r51, 1;
	selp.f64 	%fd61, 0d3FF0000000000000, %fd60, %p27;
	cvt.rzi.s32.f64 	%r56, %fd61;
	add.s64 	%rd23, %rd1, %rd21;
	st.global.u32 	[%rd23+4], %r56;
	add.s32 	%r68, %r68, 2;
$L__BB0_7:
	and.b32  	%r57, %r11, 1;
	setp.eq.b32 	%p28, %r57, 1;
	not.pred 	%p29, %p28;
	@%p29 bra 	$L__BB0_9;
	setp.lt.s32 	%p30, %r2, 0;
	setp.eq.s64 	%p31, %rd3, -9223372036854775808;
	add.s32 	%r58, %r68, %r1;
	mul.wide.u32 	%rd24, %r58, 4;
	add.s64 	%rd25, %rd2, %rd24;
	ld.global.u32 	%r59, [%rd25];
	cvt.rn.f64.s32 	%fd62, %r59;
	{
	.reg .b32 %temp; 
	mov.b64 	{%temp, %r60}, %fd62;
	}
	abs.f64 	%fd63, %fd62;
	{ // callseq 6, 0
	.param .b64 param0;
	st.param.f64 	[param0], %fd63;
	.param .b64 param1;
	st.param.f64 	[param1], %fd1;
	.param .b64 retval0;
	call.uni (retval0), 
	__internal_accurate_pow, 
	(
	param0, 
	param1
	);
	ld.param.f64 	%fd64, [retval0];
	} // callseq 6
	setp.lt.s32 	%p32, %r60, 0;
	neg.f64 	%fd66, %fd64;
	selp.f64 	%fd67, %fd66, %fd64, %p31;
	selp.f64 	%fd68, %fd67, %fd64, %p32;
	setp.eq.s32 	%p33, %r59, 0;
	selp.b32 	%r61, %r60, 0, %p31;
	or.b32  	%r62, %r61, 2146435072;
	selp.b32 	%r63, %r62, %r61, %p30;
	mov.b32 	%r64, 0;
	mov.b64 	%fd69, {%r64, %r63};
	selp.f64 	%fd70, %fd69, %fd68, %p33;
	setp.eq.s32 	%p34, %r59, 1;
	selp.f64 	%fd71, 0d3FF0000000000000, %fd70, %p34;
	cvt.rzi.s32.f64 	%r65, %fd71;
	add.s64 	%rd26, %rd1, %rd24;
	st.global.u32 	[%rd26], %r65;
$L__BB0_9:
	ret;

}
.func  (.param .b64 func_retval0) __internal_accurate_pow(
	.param .b64 __internal_accurate_pow_param_0,
	.param .b64 __internal_accurate_pow_param_1
)
{
	.reg .pred 	%p<8>;
	.reg .b32 	%r<49>;
	.reg .b32 	%f<3>;
	.reg .b64 	%fd<109>;

	ld.param.f64 	%fd10, [__internal_accurate_pow_param_0];
	ld.param.f64 	%fd11, [__internal_accurate_pow_param_1];
	{
	.reg .b32 %temp; 
	mov.b64 	{%temp, %r46}, %fd10;
	}
	{
	.reg .b32 %temp; 
	mov.b64 	{%r45, %temp}, %fd10;
	}
	shr.u32 	%r47, %r46, 20;
	setp.gt.u32 	%p1, %r46, 1048575;
	@%p1 bra 	$L__BB1_2;
	mul.f64 	%fd12, %fd10, 0d4350000000000000;
	{
	.reg .b32 %temp; 
	mov.b64 	{%temp, %r46}, %fd12;
	}
	{
	.reg .b32 %temp; 
	mov.b64 	{%r45, %temp}, %fd12;
	}
	shr.u32 	%r16, %r46, 20;
	add.s32 	%r47, %r16, -54;
$L__BB1_2:
	add.s32 	%r48, %r47, -1023;
	and.b32  	%r17, %r46, -2146435073;
	or.b32  	%r18, %r17, 1072693248;
	mov.b64 	%fd107, {%r45, %r18};
	setp.lt.u32 	%p2, %r18, 1073127583;
	@%p2 bra 	$L__BB1_4;
	{
	.reg .b32 %temp; 
	mov.b64 	{%r19, %temp}, %fd107;
	}
	{
	.reg .b32 %temp; 
	mov.b64 	{%temp, %r20}, %fd107;
	}
	add.s32 	%r21, %r20, -1048576;
	mov.b64 	%fd107, {%r19, %r21};
	add.s32 	%r48, %r47, -1022;
$L__BB1_4:
	add.f64 	%fd13, %fd107, 0dBFF0000000000000;
	add.f64 	%fd14, %fd107, 0d3FF0000000000000;
	rcp.approx.ftz.f64 	%fd15, %fd14;
	neg.f64 	%fd16, %fd14;
	fma.rn.f64 	%fd17, %fd16, %fd15, 0d3FF0000000000000;
	fma.rn.f64 	%fd18, %fd17, %fd17, %fd17;
	fma.rn.f64 	%fd19, %fd18, %fd15, %fd15;
	mul.f64 	%fd20, %fd13, %fd19;
	fma.rn.f64 	%fd21, %fd13, %fd19, %fd20;
	mul.f64 	%fd22, %fd21, %fd21;
	fma.rn.f64 	%fd23, %fd22, 0d3EB0F5FF7D2CAFE2, 0d3ED0F5D241AD3B5A;
	fma.rn.f64 	%fd24, %fd23, %fd22, 0d3EF3B20A75488A3F;
	fma.rn.f64 	%fd25, %fd24, %fd22, 0d3F1745CDE4FAECD5;
	fma.rn.f64 	%fd26, %fd25, %fd22, 0d3F3C71C7258A578B;
	fma.rn.f64 	%fd27, %fd26, %fd22, 0d3F6249249242B910;
	fma.rn.f64 	%fd28, %fd27, %fd22, 0d3F89999999999DFB;
	sub.f64 	%fd29, %fd13, %fd21;
	add.f64 	%fd30, %fd29, %fd29;
	neg.f64 	%fd31, %fd21;
	fma.rn.f64 	%fd32, %fd31, %fd13, %fd30;
	mul.f64 	%fd33, %fd19, %fd32;
	fma.rn.f64 	%fd34, %fd22, %fd28, 0d3FB5555555555555;
	mov.f64 	%fd35, 0d3FB5555555555555;
	sub.f64 	%fd36, %fd35, %fd34;
	fma.rn.f64 	%fd37, %fd22, %fd28, %fd36;
	add.f64 	%fd38, %fd37, 0dBC46A4CB00B9E7B0;
	add.f64 	%fd39, %fd34, %fd38;
	sub.f64 	%fd40, %fd34, %fd39;
	add.f64 	%fd41, %fd38, %fd40;
	mul.rn.f64 	%fd42, %fd21, %fd21;
	neg.f64 	%fd43, %fd42;
	fma.rn.f64 	%fd44, %fd21, %fd21, %fd43;
	{
	.reg .b32 %temp; 
	mov.b64 	{%r22, %temp}, %fd33;
	}
	{
	.reg .b32 %temp; 
	mov.b64 	{%temp, %r23}, %fd33;
	}
	add.s32 	%r24, %r23, 1048576;
	mov.b64 	%fd45, {%r22, %r24};
	fma.rn.f64 	%fd46, %fd21, %fd45, %fd44;
	mul.rn.f64 	%fd47, %fd42, %fd21;
	neg.f64 	%fd48, %fd47;
	fma.rn.f64 	%fd49, %fd42, %fd21, %fd48;
	fma.rn.f64 	%fd50, %fd42, %fd33, %fd49;
	fma.rn.f64 	%fd51, %fd46, %fd21, %fd50;
	mul.rn.f64 	%fd52, %fd39, %fd47;
	neg.f64 	%fd53, %fd52;
	fma.rn.f64 	%fd54, %fd39, %fd47, %fd53;
	fma.rn.f64 	%fd55, %fd39, %fd51, %fd54;
	fma.rn.f64 	%fd56, %fd41, %fd47, %fd55;
	add.f64 	%fd57, %fd52, %fd56;
	sub.f64 	%fd58, %fd52, %fd57;
	add.f64 	%fd59, %fd56, %fd58;
	add.f64 	%fd60, %fd21, %fd57;
	sub.f64 	%fd61, %fd21, %fd60;
	add.f64 	%fd62, %fd57, %fd61;
	add.f64 	%fd63, %fd59, %fd62;
	add.f64 	%fd64, %fd33, %fd63;
	add.f64 	%fd65, %fd60, %fd64;
	sub.f64 	%fd66, %fd60, %fd65;
	add.f64 	%fd67, %fd64, %fd66;
	xor.b32  	%r25, %r48, -2147483648;
	mov.b32 	%r26, 1127219200;
	mov.b64 	%fd68, {%r25, %r26};
	mov.b32 	%r27, -2147483648;
	mov.b64 	%fd69, {%r27, %r26};
	sub.f64 	%fd70, %fd68, %fd69;
	fma.rn.f64 	%fd71, %fd70, 0d3FE62E42FEFA39EF, %fd65;
	fma.rn.f64 	%fd72, %fd70, 0dBFE62E42FEFA39EF, %fd71;
	sub.f64 	%fd73, %fd72, %fd65;
	sub.f64 	%fd74, %fd67, %fd73;
	fma.rn.f64 	%fd75, %fd70, 0d3C7ABC9E3B39803F, %fd74;
	add.f64 	%fd76, %fd71, %fd75;
	sub.f64 	%fd77, %fd71, %fd76;
	add.f64 	%fd78, %fd75, %fd77;
	{
	.reg .b32 %temp; 
	mov.b64 	{%temp, %r28}, %fd11;
	}
	{
	.reg .b32 %temp; 
	mov.b64 	{%r29, %temp}, %fd11;
	}
	shl.b32 	%r30, %r28, 1;
	setp.gt.u32 	%p3, %r30, -33554433;
	and.b32  	%r31, %r28, -15728641;
	selp.b32 	%r32, %r31, %r28, %p3;
	mov.b64 	%fd79, {%r29, %r32};
	mul.rn.f64 	%fd80, %fd76, %fd79;
	neg.f64 	%fd81, %fd80;
	fma.rn.f64 	%fd82, %fd76, %fd79, %fd81;
	fma.rn.f64 	%fd83, %fd78, %fd79, %fd82;
	add.f64 	%fd4, %fd80, %fd83;
	sub.f64 	%fd84, %fd80, %fd4;
	add.f64 	%fd5, %fd83, %fd84;
	fma.rn.f64 	%fd85, %fd4, 0d3FF71547652B82FE, 0d4338000000000000;
	{
	.reg .b32 %temp; 
	mov.b64 	{%r13, %temp}, %fd85;
	}
	mov.f64 	%fd86, 0dC338000000000000;
	add.rn.f64 	%fd87, %fd85, %fd86;
	fma.rn.f64 	%fd88, %fd87, 0dBFE62E42FEFA39EF, %fd4;
	fma.rn.f64 	%fd89, %fd87, 0dBC7ABC9E3B39803F, %fd88;
	fma.rn.f64 	%fd90, %fd89, 0d3E5ADE1569CE2BDF, 0d3E928AF3FCA213EA;
	fma.rn.f64 	%fd91, %fd90, %fd89, 0d3EC71DEE62401315;
	fma.rn.f64 	%fd92, %fd91, %fd89, 0d3EFA01997C89EB71;
	fma.rn.f64 	%fd93, %fd92, %fd89, 0d3F2A01A014761F65;
	fma.rn.f64 	%fd94, %fd93, %fd89, 0d3F56C16C1852B7AF;
	fma.rn.f64 	%fd95, %fd94, %fd89, 0d3F81111111122322;
	fma.rn.f64 	%fd96, %fd95, %fd89, 0d3FA55555555502A1;
	fma.rn.f64 	%fd97, %fd96, %fd89, 0d3FC5555555555511;
	fma.rn.f64 	%fd98, %fd97, %fd89, 0d3FE000000000000B;
	fma.rn.f64 	%fd99, %fd98, %fd89, 0d3FF0000000000000;
	fma.rn.f64 	%fd100, %fd99, %fd89, 0d3FF0000000000000;
	{
	.reg .b32 %temp; 
	mov.b64 	{%r14, %temp}, %fd100;
	}
	{
	.reg .b32 %temp; 
	mov.b64 	{%temp, %r15}, %fd100;
	}
	shl.b32 	%r33, %r13, 20;
	add.s32 	%r34, %r33, %r15;
	mov.b64 	%fd108, {%r14, %r34};
	{
	.reg .b32 %temp; 
	mov.b64 	{%temp, %r35}, %fd4;
	}
	mov.b32 	%f2, %r35;
	abs.f32 	%f1, %f2;
	setp.lt.f32 	%p4, %f1, 0f4086232B;
	@%p4 bra 	$L__BB1_7;
	setp.lt.f64 	%p5, %fd4, 0d0000000000000000;
	add.f64 	%fd101, %fd4, 0d7FF0000000000000;
	selp.f64 	%fd108, 0d0000000000000000, %fd101, %p5;
	setp.geu.f32 	%p6, %f1, 0f40874800;
	@%p6 bra 	$L__BB1_7;
	shr.u32 	%r36, %r13, 31;
	add.s32 	%r37, %r13, %r36;
	shr.s32 	%r38, %r37, 1;
	shl.b32 	%r39, %r38, 20;
	add.s32 	%r40, %r15, %r39;
	mov.b64 	%fd102, {%r14, %r40};
	sub.s32 	%r41, %r13, %r38;
	shl.b32 	%r42, %r41, 20;
	add.s32 	%r43, %r42, 1072693248;
	mov.b32 	%r44, 0;
	mov.b64 	%fd103, {%r44, %r43};
	mul.f64 	%fd108, %fd103, %fd102;
$L__BB1_7:
	abs.f64 	%fd104, %fd108;
	setp.eq.f64 	%p7, %fd104, 0d7FF0000000000000;
	fma.rn.f64 	%fd105, %fd108, %fd5, %fd108;
	selp.f64 	%fd106, %fd108, %fd105, %p7;
	st.param.f64 	[func_retval0], %fd106;
	ret;

}


// ===== COMPILED SASS (sm_100) =====

	.target	sm_100

	.elftype	@"ET_EXEC"


//--------------------- .note.nv.tkinfo           --------------------------
	.section	.note.nv.tkinfo,"",@"SHT_NOTE"
	.sectionflags	@"SHF_NOTE_NV_TKINFO"
	.tkinfo
        /*0018*/ 	.word	0x00000002
        /*0030*/ 	.string	""
        /*0030*/ 	.string	"ptxas"
        /*0030*/ 	.string	"Cuda compilation tools, release 13.0, V13.0.88"
        /*0030*/ 	.string	"Build cuda_13.0.r13.0/compiler.36424714_0"
        /*0030*/ 	.string	"-arch sm_100 -m 64 "



//--------------------- .note.nv.cuinfo           --------------------------
	.section	.note.nv.cuinfo,"",@"SHT_NOTE"
	.sectionflags	@"SHF_NOTE_NV_CUINFO"
        /*0018*/ 	.short	0x0002
        /*001a*/ 	.short	0x0064
        /*001c*/ 	.short	0x0082
	.zero		2


//--------------------- .nv.info                  --------------------------
	.section	.nv.info,"",@"SHT_CUDA_INFO"
	.align	4


	//----- nvinfo : EIATTR_REGCOUNT
	.align		4
        /*0000*/ 	.byte	0x04, 0x2f
        /*0002*/ 	.short	(.L_1 - .L_0)
	.align		4
.L_0:
        /*0004*/ 	.word	index@(_Z5powerPiS_i)
        /*0008*/ 	.word	0x00000028


	//----- nvinfo : EIATTR_FRAME_SIZE
	.align		4
.L_1:
        /*000c*/ 	.byte	0x04, 0x11
        /*000e*/ 	.short	(.L_3 - .L_2)
	.align		4
.L_2:
        /*0010*/ 	.word	index@($_Z5powerPiS_i$__internal_accurate_pow)
        /*0014*/ 	.word	0x00000000


	//----- nvinfo : EIATTR_FRAME_SIZE
	.align		4
.L_3:
        /*0018*/ 	.byte	0x04, 0x11
        /*001a*/ 	.short	(.L_5 - .L_4)
	.align		4
.L_4:
        /*001c*/ 	.word	index@(_Z5powerPiS_i)
        /*0020*/ 	.word	0x00000000


	//----- nvinfo : EIATTR_MIN_STACK_SIZE
	.align		4
.L_5:
        /*0024*/ 	.byte	0x04, 0x12
        /*0026*/ 	.short	(.L_7 - .L_6)
	.align		4
.L_6:
        /*0028*/ 	.word	index@(_Z5powerPiS_i)
        /*002c*/ 	.word	0x00000000
.L_7:


//--------------------- .nv.compat                --------------------------
	.section	.nv.compat,"",@"SHT_CUDA_COMPAT_INFO"
	.align	4
        /*0000*/ 	.byte	0x02, 0x09, 0x00, 0x00, 0x02, 0x02, 0x01, 0x00, 0x02, 0x05, 0x05, 0x00, 0x03, 0x07, 0x01, 0x01
        /*0010*/ 	.byte	0x02, 0x03, 0x00, 0x00, 0x02, 0x06, 0x01, 0x00, 0x04, 0x0b, 0x08, 0x00, 0x01, 0x00, 0x00, 0x00
        /*0020*/ 	.byte	0x00, 0x00, 0x00, 0x00


//--------------------- .nv.info._Z5powerPiS_i    --------------------------
	.section	.nv.info._Z5powerPiS_i,"",@"SHT_CUDA_INFO"
	.sectionflags	@""
	.align	4


	//----- nvinfo : EIATTR_CUDA_API_VERSION
	.align		4
        /*0000*/ 	.byte	0x04, 0x37
        /*0002*/ 	.short	(.L_9 - .L_8)
.L_8:
        /*0004*/ 	.word	0x00000082


	//----- nvinfo : EIATTR_KPARAM_INFO
	.align		4
.L_9:
        /*0008*/ 	.byte	0x04, 0x17
        /*000a*/ 	.short	(.L_11 - .L_10)
.L_10:
        /*000c*/ 	.word	0x00000000
        /*0010*/ 	.short	0x0002
        /*0012*/ 	.short	0x0010
        /*0014*/ 	.byte	0x00, 0xf0, 0x11, 0x00


	//----- nvinfo : EIATTR_KPARAM_INFO
	.align		4
.L_11:
        /*0018*/ 	.byte	0x04, 0x17
        /*001a*/ 	.short	(.L_13 - .L_12)
.L_12:
        /*001c*/ 	.word	0x00000000
        /*0020*/ 	.short	0x0001
        /*0022*/ 	.short	0x0008
        /*0024*/ 	.byte	0x00, 0xf5, 0x21, 0x00


	//----- nvinfo : EIATTR_KPARAM_INFO
	.align		4
.L_13:
        /*0028*/ 	.byte	0x04, 0x17
        /*002a*/ 	.short	(.L_15 - .L_14)
.L_14:
        /*002c*/ 	.word	0x00000000
        /*0030*/ 	.short	0x0000
        /*0032*/ 	.short	0x0000
        /*0034*/ 	.byte	0x00, 0xf5, 0x21, 0x00


	//----- nvinfo : EIATTR_SPARSE_MMA_MASK
	.align		4
.L_15:
        /*0038*/ 	.byte	0x03, 0x50
        /*003a*/ 	.short	0x0000


	//----- nvinfo : EIATTR_MAXREG_COUNT
	.align		4
        /*003c*/ 	.byte	0x03, 0x1b
        /*003e*/ 	.short	0x00ff


	//----- nvinfo : EIATTR_MERCURY_ISA_VERSION
	.align		4
        /*0040*/ 	.byte	0x03, 0x5f
        /*0042*/ 	.short	0x0101


	//----- nvinfo : EIATTR_VRC_CTA_INIT_COUNT
	.align		4
        /*0044*/ 	.byte	0x02, 0x4a
	.zero		1
	.zero		1


	//----- nvinfo : EIATTR_EXIT_INSTR_OFFSETS
	.align		4
        /*0048*/ 	.byte	0x04, 0x1c
        /*004a*/ 	.short	(.L_17 - .L_16)


	//   ....[0]....
.L_16:
        /*004c*/ 	.word	0x00000030


	//   ....[1]....
        /*0050*/ 	.word	0x000008d0


	//   ....[2]....
        /*0054*/ 	.word	0x00000d80


	//   ....[3]....
        /*0058*/ 	.word	0x00000fa0


	//----- nvinfo : EIATTR_CRS_STACK_SIZE
	.align		4
.L_17:
        /*005c*/ 	.byte	0x04, 0x1e
        /*005e*/ 	.short	(.L_19 - .L_18)
.L_18:
        /*0060*/ 	.word	0x00000000


	//----- nvinfo : EIATTR_CBANK_PARAM_SIZE
	.align		4
.L_19:
        /*0064*/ 	.byte	0x03, 0x19
        /*0066*/ 	.short	0x0014


	//----- nvinfo : EIATTR_PARAM_CBANK
	.align		4
        /*0068*/ 	.byte	0x04, 0x0a
        /*006a*/ 	.short	(.L_21 - .L_20)
	.align		4
.L_20:
        /*006c*/ 	.word	index@(.nv.constant0._Z5powerPiS_i)
        /*0070*/ 	.short	0x0380
        /*0072*/ 	.short	0x0014


	//----- nvinfo : EIATTR_SW_WAR
	.align		4
.L_21:
        /*0074*/ 	.byte	0x04, 0x36
        /*0076*/ 	.short	(.L_23 - .L_22)
.L_22:
        /*0078*/ 	.word	0x00000008
.L_23:


//--------------------- .nv.callgraph             --------------------------
	.section	.nv.callgraph,"",@"SHT_CUDA_CALLGRAPH"
	.align	4
	.sectionentsize	8
	.align		4
        /*0000*/ 	.word	0x00000000
	.align		4
        /*0004*/ 	.word	0xffffffff
	.align		4
        /*0008*/ 	.word	0x00000000
	.align		4
        /*000c*/ 	.word	0xfffffffe
	.align		4
        /*0010*/ 	.word	0x00000000
	.align		4
        /*0014*/ 	.word	0xfffffffd
	.align		4
        /*0018*/ 	.word	0x00000000
	.align		4
        /*001c*/ 	.word	0xfffffffc


//--------------------- .text._Z5powerPiS_i       --------------------------
	.section	.text._Z5powerPiS_i,"ax",@progbits
	.align	128
        .global         _Z5powerPiS_i
        .type           _Z5powerPiS_i,@function
        .size           _Z5powerPiS_i,(.L_x_12 - _Z5powerPiS_i)
        .other          _Z5powerPiS_i,@"STO_CUDA_ENTRY STV_DEFAULT"
_Z5powerPiS_i:
.text._Z5powerPiS_i:
[----:B------:R-:W-:Y:S08]  /*0000*/  LDC R1, c[0x0][0x37c] ;  /* 0x0000df00ff017b82 */ /* 0x000ff00000000800 */
[----:B------:R-:W0:Y:S02]  /*0010*/  LDC R11, c[0x0][0x390] ;  /* 0x0000e400ff0b7b82 */ /* 0x000e240000000800 */
[----:B0-----:R-:W-:-:S13]  /*0020*/  ISETP.GE.AND P0, PT, R11, 0x1, PT ;  /* 0x000000010b00780c */ /* 0x001fda0003f06270 */
[----:B------:R-:W-:Y:S05]  /*0030*/  @!P0 EXIT ;  /* 0x000000000000894d */ /* 0x000fea0003800000 */
[----:B------:R-:W0:Y:S01]  /*0040*/  S2R R4, SR_TID.X ;  /* 0x0000000000047919 */ /* 0x000e220000002100 */
[C---:B------:R-:W-:Y:S01]  /*0050*/  ISETP.GE.U32.AND P0, PT, R11.reuse, 0x4, PT ;  /* 0x000000040b00780c */ /* 0x040fe20003f06070 */
[----:B------:R-:W1:Y:S01]  /*0060*/  LDCU.64 UR4, c[0x0][0x358] ;  /* 0x00006b00ff0477ac */ /* 0x000e620008000a00 */
[----:B------:R-:W-:Y:S01]  /*0070*/  LOP3.LUT R2, R11, 0x3, RZ, 0xc0, !PT ;  /* 0x000000030b027812 */ /* 0x000fe200078ec0ff */
[----:B------:R-:W-:Y:S02]  /*0080*/  IMAD.MOV.U32 R3, RZ, RZ, RZ ;  /* 0x000000ffff037224 */ /* 0x000fe400078e00ff */
[C---:B0-----:R-:W-:Y:S02]  /*0090*/  VIADD R12, R4.reuse, 0x1 ;  /* 0x00000001040c7836 */ /* 0x041fe40000000000 */
[----:B------:R-:W-:-:S04]  /*00a0*/  IMAD R4, R4, R11, RZ ;  /* 0x0000000b04047224 */ /* 0x000fc800078e02ff */
[----:B------:R-:W0:Y:S02]  /*00b0*/  I2F.F64.U32 R12, R12 ;  /* 0x0000000c000c7312 */ /* 0x000e240000201800 */
[----:B0-----:R-:W-:-:S04]  /*00c0*/  SHF.R.U32.HI R0, RZ, 0x14, R13 ;  /* 0x00000014ff007819 */ /* 0x001fc8000001160d */
[----:B------:R-:W-:-:S05]  /*00d0*/  LOP3.LUT R0, R0, 0x7ff, RZ, 0xc0, !PT ;  /* 0x000007ff00007812 */ /* 0x000fca00078ec0ff */
[----:B------:R-:W-:-:S05]  /*00e0*/  VIADD R7, R0, 0xfffffc0c ;  /* 0xfffffc0c00077836 */ /* 0x000fca0000000000 */
[CC--:B------:R-:W-:Y:S02]  /*00f0*/  SHF.L.U64.HI R5, R12.reuse, R7.reuse, R13 ;  /* 0x000000070c057219 */ /* 0x0c0fe4000001020d */
[----:B------:R-:W-:Y:S01]  /*0100*/  SHF.L.U32 R6, R12, R7, RZ ;  /* 0x000000070c067219 */ /* 0x000fe200000006ff */
[----:B-1----:R-:W-:Y:S06]  /*0110*/  @!P0 BRA `(.L_x_0) ;  /* 0x0000000400e88947 */ /* 0x002fec0003800000 */
[----:B------:R-:W0:Y:S01]  /*0120*/  LDCU.128 UR8, c[0x0][0x380] ;  /* 0x00007000ff0877ac */ /* 0x000e220008000c00 */
[----:B------:R-:W-:Y:S01]  /*0130*/  IMAD.MOV.U32 R8, RZ, RZ, 0x8 ;  /* 0x00000008ff087424 */ /* 0x000fe200078e00ff */
[----:B------:R-:W-:Y:S01]  /*0140*/  LOP3.LUT R3, R11, 0x7ffffffc, RZ, 0xc0, !PT ;  /* 0x7ffffffc0b037812 */ /* 0x000fe200078ec0ff */
[----:B------:R-:W-:Y:S02]  /*0150*/  IMAD.MOV.U32 R9, RZ, RZ, 0x0 ;  /* 0x00000000ff097424 */ /* 0x000fe400078e00ff */
[----:B------:R-:W-:-:S04]  /*0160*/  IMAD.WIDE.U32 R8, R4, 0x4, R8 ;  /* 0x0000000404087825 */ /* 0x000fc800078e0008 */
[----:B------:R-:W-:Y:S01]  /*0170*/  IMAD.MOV R7, RZ, RZ, -R3 ;  /* 0x000000ffff077224 */ /* 0x000fe200078e0a03 */
[C---:B0-----:R-:W-:Y:S02]  /*0180*/  IADD3 R0, P0, PT, R8.reuse, UR10, RZ ;  /* 0x0000000a08007c10 */ /* 0x041fe4000ff1e0ff */
[----:B------:R-:W-:Y:S02]  /*0190*/  IADD3 R10, P1, PT, R8, UR8, RZ ;  /* 0x00000008080a7c10 */ /* 0x000fe4000ff3e0ff */
[C---:B------:R-:W-:Y:S02]  /*01a0*/  IADD3.X R19, PT, PT, R9.reuse, UR11, RZ, P0, !PT ;  /* 0x0000000b09137c10 */ /* 0x040fe400087fe4ff */
[----:B------:R-:W-:-:S09]  /*01b0*/  IADD3.X R11, PT, PT, R9, UR9, RZ, P1, !PT ;  /* 0x00000009090b7c10 */ /* 0x000fd20008ffe4ff */
.L_x_5:
[----:B------:R-:W2:Y:S01]  /*01c0*/  LDG.E R30, desc[UR4][R10.64+-0x8] ;  /* 0xfffff8040a1e7981 */ /* 0x000ea2000c1e1900 */
[----:B------:R-:W-:Y:S01]  /*01d0*/  ISETP.NE.U32.AND P0, PT, R6, RZ, PT ;  /* 0x000000ff0600720c */ /* 0x000fe20003f05070 */
[----:B------:R-:W-:Y:S01]  /*01e0*/  BSSY.RECONVERGENT B0, `(.L_x_1) ;  /* 0x000000c000007945 */ /* 0x000fe20003800200 */
[----:B0-----:R-:W-:Y:S01]  /*01f0*/  IMAD.MOV.U32 R8, RZ, RZ, R0 ;  /* 0x000000ffff087224 */ /* 0x001fe200078e0000 */
[----:B------:R-:W-:Y:S01]  /*0200*/  ISETP.GE.AND P3, PT, R13, RZ, PT ;  /* 0x000000ff0d00720c */ /* 0x000fe20003f66270 */
[----:B------:R-:W-:Y:S01]  /*0210*/  IMAD.MOV.U32 R32, RZ, RZ, R12 ;  /* 0x000000ffff207224 */ /* 0x000fe200078e000c */
[----:B------:R-:W-:Y:S01]  /*0220*/  ISETP.NE.AND.EX P0, PT, R5, -0x80000000, PT, P0 ;  /* 0x800000000500780c */ /* 0x000fe20003f05300 */
[----:B------:R-:W-:Y:S01]  /*0230*/  IMAD.MOV.U32 R33, RZ, RZ, R13 ;  /* 0x000000ffff217224 */ /* 0x000fe200078e000d */
[----:B------:R-:W-:Y:S01]  /*0240*/  MOV R0, 0x2a0 ;  /* 0x000002a000007802 */ /* 0x000fe20000000f00 */
[----:B------:R-:W-:Y:S01]  /*0250*/  IMAD.MOV.U32 R9, RZ, RZ, R19 ;  /* 0x000000ffff097224 */ /* 0x000fe200078e0013 */
[----:B--2---:R-:W0:Y:S02]  /*0260*/  I2F.F64 R36, R30 ;  /* 0x0000001e00247312 */ /* 0x004e240000201c00 */
[----:B0-----:R-:W-:-:S10]  /*0270*/  DADD R16, -RZ, |R36| ;  /* 0x00000000ff107229 */ /* 0x001fd40000000524 */
[----:B------:R-:W-:-:S07]  /*0280*/  IMAD.MOV.U32 R35, RZ, RZ, R17 ;  /* 0x000000ffff237224 */ /* 0x000fce00078e0011 */
[----:B------:R-:W-:Y:S05]  /*0290*/  CALL.REL.NOINC `($_Z5powerPiS_i$__internal_accurate_pow) ;  /* 0x0000000c00447944 */ /* 0x000fea0003c00000 */
[----:B------:R-:W-:Y:S05]  /*02a0*/  BSYNC.RECONVERGENT B0 ;  /* 0x0000000000007941 */ /* 0x000fea0003800200 */
.L_x_1:
[----:B------:R-:W-:Y:S01]  /*02b0*/  DADD R16, -RZ, -R14 ;  /* 0x00000000ff107229 */ /* 0x000fe2000000090e */
[C---:B------:R-:W-:Y:S02]  /*02c0*/  ISETP.NE.AND P2, PT, R30.reuse, RZ, PT ;  /* 0x000000ff1e00720c */ /* 0x040fe40003f45270 */
[C---:B------:R-:W-:Y:S02]  /*02d0*/  ISETP.GE.AND P1, PT, R37.reuse, RZ, PT ;  /* 0x000000ff2500720c */ /* 0x040fe40003f26270 */
[----:B------:R-:W-:Y:S02]  /*02e0*/  SEL R36, R37, RZ, !P0 ;  /* 0x000000ff25247207 */ /* 0x000fe40004000000 */
[----:B------:R-:W-:Y:S02]  /*02f0*/  ISETP.NE.AND P4, PT, R30, 0x1, PT ;  /* 0x000000011e00780c */ /* 0x000fe40003f85270 */
[----:B------:R-:W-:Y:S02]  /*0300*/  @!P3 LOP3.LUT R36, R36, 0x7ff00000, RZ, 0xfc, !PT ;  /* 0x7ff000002424b812 */ /* 0x000fe400078efcff */
[----:B------:R-:W-:-:S02]  /*0310*/  FSEL R19, R16, R14, !P0 ;  /* 0x0000000e10137208 */ /* 0x000fc40004000000 */
[-C--:B------:R-:W-:Y:S02]  /*0320*/  FSEL R16, R17, R15.reuse, !P0 ;  /* 0x0000000f11107208 */ /* 0x080fe40004000000 */
[----:B------:R-:W-:Y:S02]  /*0330*/  FSEL R0, R19, R14, !P1 ;  /* 0x0000000e13007208 */ /* 0x000fe40004800000 */
[----:B------:R-:W-:Y:S02]  /*0340*/  @P2 FSEL R36, R16, R15, !P1 ;  /* 0x0000000f10242208 */ /* 0x000fe40004800000 */
[----:B------:R-:W-:Y:S02]  /*0350*/  FSEL R0, R0, RZ, P2 ;  /* 0x000000ff00007208 */ /* 0x000fe40001000000 */
[----:B------:R-:W-:Y:S02]  /*0360*/  FSEL R15, R36, 1.875, P4 ;  /* 0x3ff00000240f7808 */ /* 0x000fe40002000000 */
[----:B------:R-:W-:-:S04]  /*0370*/  FSEL R14, R0, RZ, P4 ;  /* 0x000000ff000e7208 */ /* 0x000fc80002000000 */
[----:B------:R-:W0:Y:S02]  /*0380*/  F2I.F64.TRUNC R15, R14 ;  /* 0x0000000e000f7311 */ /* 0x000e24000030d100 */
[----:B0-----:R0:W-:Y:S04]  /*0390*/  STG.E desc[UR4][R8.64+-0x8], R15 ;  /* 0xfffff80f08007986 */ /* 0x0011e8000c101904 */
[----:B------:R-:W2:Y:S01]  /*03a0*/  LDG.E R30, desc[UR4][R10.64+-0x4] ;  /* 0xfffffc040a1e7981 */ /* 0x000ea2000c1e1900 */
[----:B------:R-:W-:Y:S01]  /*03b0*/  BSSY.RECONVERGENT B0, `(.L_x_2) ;  /* 0x0000008000007945 */ /* 0x000fe20003800200 */
[----:B------:R-:W-:Y:S01]  /*03c0*/  IMAD.MOV.U32 R32, RZ, RZ, R12 ;  /* 0x000000ffff207224 */ /* 0x000fe200078e000c */
[----:B------:R-:W-:Y:S01]  /*03d0*/  MOV R0, 0x430 ;  /* 0x0000043000007802 */ /* 0x000fe20000000f00 */
[----:B------:R-:W-:Y:S01]  /*03e0*/  IMAD.MOV.U32 R33, RZ, RZ, R13 ;  /* 0x000000ffff217224 */ /* 0x000fe200078e000d */
[----:B--2---:R-:W1:Y:S02]  /*03f0*/  I2F.F64 R36, R30 ;  /* 0x0000001e00247312 */ /* 0x004e640000201c00 */
[----:B-1----:R-:W-:-:S10]  /*0400*/  DADD R16, -RZ, |R36| ;  /* 0x00000000ff107229 */ /* 0x002fd40000000524 */
[----:B0-----:R-:W-:-:S07]  /*0410*/  IMAD.MOV.U32 R35, RZ, RZ, R17 ;  /* 0x000000ffff237224 */ /* 0x001fce00078e0011 */
[----:B------:R-:W-:Y:S05]  /*0420*/  CALL.REL.NOINC `($_Z5powerPiS_i$__internal_accurate_pow) ;  /* 0x0000000800e07944 */ /* 0x000fea0003c00000 */
[----:B------:R-:W-:Y:S05]  /*0430*/  BSYNC.RECONVERGENT B0 ;  /* 0x0000000000007941 */ /* 0x000fea0003800200 */
.L_x_2:
        /* <DEDUP_REMOVED lines=25> */
.L_x_3:
        /* <DEDUP_REMOVED lines=25> */
.L_x_4:
[----:B------:R-:W-:Y:S01]  /*0760*/  DADD R16, -RZ, -R14 ;  /* 0x00000000ff107229 */ /* 0x000fe2000000090e */
[----:B------:R-:W-:Y:S01]  /*0770*/  ISETP.NE.AND P2, PT, R34, RZ, PT ;  /* 0x000000ff2200720c */ /* 0x000fe20003f45270 */
[----:B------:R-:W-:Y:S01]  /*0780*/  VIADD R7, R7, 0x4 ;  /* 0x0000000407077836 */ /* 0x000fe20000000000 */
[C---:B------:R-:W-:Y:S02]  /*0790*/  ISETP.GE.AND P1, PT, R31.reuse, RZ, PT ;  /* 0x000000ff1f00720c */ /* 0x040fe40003f26270 */
[----:B------:R-:W-:-:S04]  /*07a0*/  SEL R30, R31, RZ, !P0 ;  /* 0x000000ff1f1e7207 */ /* 0x000fc80004000000 */
[----:B------:R-:W-:Y:S02]  /*07b0*/  @!P3 LOP3.LUT R30, R30, 0x7ff00000, RZ, 0xfc, !PT ;  /* 0x7ff000001e1eb812 */ /* 0x000fe400078efcff */
[-C--:B------:R-:W-:Y:S02]  /*07c0*/  FSEL R19, R16, R14.reuse, !P0 ;  /* 0x0000000e10137208 */ /* 0x080fe40004000000 */
[-C--:B------:R-:W-:Y:S02]  /*07d0*/  FSEL R16, R17, R15.reuse, !P0 ;  /* 0x0000000f11107208 */ /* 0x080fe40004000000 */
[----:B------:R-:W-:Y:S02]  /*07e0*/  FSEL R0, R19, R14, !P1 ;  /* 0x0000000e13007208 */ /* 0x000fe40004800000 */
[----:B------:R-:W-:Y:S02]  /*07f0*/  ISETP.NE.AND P0, PT, R34, 0x1, PT ;  /* 0x000000012200780c */ /* 0x000fe40003f05270 */
[----:B------:R-:W-:-:S02]  /*0800*/  @P2 FSEL R30, R16, R15, !P1 ;  /* 0x0000000f101e2208 */ /* 0x000fc40004800000 */
[----:B------:R-:W-:Y:S02]  /*0810*/  FSEL R0, R0, RZ, P2 ;  /* 0x000000ff00007208 */ /* 0x000fe40001000000 */
[----:B------:R-:W-:Y:S02]  /*0820*/  FSEL R15, R30, 1.875, P0 ;  /* 0x3ff000001e0f7808 */ /* 0x000fe40000000000 */
[----:B------:R-:W-:Y:S02]  /*0830*/  FSEL R14, R0, RZ, P0 ;  /* 0x000000ff000e7208 */ /* 0x000fe40000000000 */
[----:B------:R-:W-:Y:S02]  /*0840*/  ISETP.NE.AND P0, PT, R7, RZ, PT ;  /* 0x000000ff0700720c */ /* 0x000fe40003f05270 */
[----:B------:R-:W0:Y:S01]  /*0850*/  F2I.F64.TRUNC R15, R14 ;  /* 0x0000000e000f7311 */ /* 0x000e22000030d100 */
[----:B------:R-:W-:Y:S02]  /*0860*/  IADD3 R0, P1, PT, R8, 0x10, RZ ;  /* 0x0000001008007810 */ /* 0x000fe40007f3e0ff */
[----:B------:R-:W-:-:S03]  /*0870*/  IADD3 R10, P2, PT, R10, 0x10, RZ ;  /* 0x000000100a0a7810 */ /* 0x000fc60007f5e0ff */
[----:B------:R-:W-:Y:S02]  /*0880*/  IMAD.X R19, RZ, RZ, R9, P1 ;  /* 0x000000ffff137224 */ /* 0x000fe400008e0609 */
[----:B------:R-:W-:Y:S01]  /*0890*/  IMAD.X R11, RZ, RZ, R11, P2 ;  /* 0x000000ffff0b7224 */ /* 0x000fe200010e060b */
[----:B0-----:R0:W-:Y:S02]  /*08a0*/  STG.E desc[UR4][R8.64+0x4], R15 ;  /* 0x0000040f08007986 */ /* 0x0011e4000c101904 */
[----:B------:R-:W-:Y:S05]  /*08b0*/  @P0 BRA `(.L_x_5) ;  /* 0xfffffff800400947 */ /* 0x000fea000383ffff */
.L_x_0:
[----:B------:R-:W-:-:S13]  /*08c0*/  ISETP.NE.AND P0, PT, R2, RZ, PT ;  /* 0x000000ff0200720c */ /* 0x000fda0003f05270 */
[----:B------:R-:W-:Y:S05]  /*08d0*/  @!P0 EXIT ;  /* 0x000000000000894d */ /* 0x000fea0003800000 */
[----:B------:R-:W-:-:S13]  /*08e0*/  ISETP.NE.AND P0, PT, R2, 0x1, PT ;  /* 0x000000010200780c */ /* 0x000fda0003f05270 */
[----:B------:R-:W-:Y:S05]  /*08f0*/  @!P0 BRA `(.L_x_6) ;  /* 0x0000000400148947 */ /* 0x000fea0003800000 */
[----:B------:R-:W1:Y:S01]  /*0900*/  LDC.64 R10, c[0x0][0x380] ;  /* 0x0000e000ff0a7b82 */ /* 0x000e620000000a00 */
[----:B------:R-:W-:-:S04]  /*0910*/  IMAD.IADD R2, R4, 0x1, R3 ;  /* 0x0000000104027824 */ /* 0x000fc800078e0203 */
[----:B-1----:R-:W-:-:S05]  /*0920*/  IMAD.WIDE.U32 R10, R2, 0x4, R10 ;  /* 0x00000004020a7825 */ /* 0x002fca00078e000a */
[----:B------:R-:W0:Y:S01]  /*0930*/  LDG.E R7, desc[UR4][R10.64] ;  /* 0x000000040a077981 */ /* 0x000e22000c1e1900 */
[----:B------:R-:W-:Y:S01]  /*0940*/  ISETP.NE.U32.AND P0, PT, R6, RZ, PT ;  /* 0x000000ff0600720c */ /* 0x000fe20003f05070 */
[----:B------:R-:W-:Y:S01]  /*0950*/  BSSY.RECONVERGENT B0, `(.L_x_7) ;  /* 0x000000a000007945 */ /* 0x000fe20003800200 */
[----:B------:R-:W-:Y:S01]  /*0960*/  ISETP.GE.AND P3, PT, R13, RZ, PT ;  /* 0x000000ff0d00720c */ /* 0x000fe20003f66270 */
[----:B------:R-:W-:Y:S01]  /*0970*/  IMAD.MOV.U32 R32, RZ, RZ, R12 ;  /* 0x000000ffff207224 */ /* 0x000fe200078e000c */
[----:B------:R-:W-:Y:S01]  /*0980*/  ISETP.NE.AND.EX P0, PT, R5, -0x80000000, PT, P0 ;  /* 0x800000000500780c */ /* 0x000fe20003f05300 */
[----:B------:R-:W-:Y:S01]  /*0990*/  IMAD.MOV.U32 R33, RZ, RZ, R13 ;  /* 0x000000ffff217224 */ /* 0x000fe200078e000d */
[----:B------:R-:W-:Y:S01]  /*09a0*/  MOV R0, 0x9f0 ;  /* 0x000009f000007802 */ /* 0x000fe20000000f00 */
[----:B0-----:R-:W0:Y:S02]  /*09b0*/  I2F.F64 R8, R7 ;  /* 0x0000000700087312 */ /* 0x001e240000201c00 */
[----:B0-----:R-:W-:-:S10]  /*09c0*/  DADD R16, -RZ, |R8| ;  /* 0x00000000ff107229 */ /* 0x001fd40000000508 */
[----:B------:R-:W-:-:S07]  /*09d0*/  IMAD.MOV.U32 R35, RZ, RZ, R17 ;  /* 0x000000ffff237224 */ /* 0x000fce00078e0011 */
[----:B------:R-:W-:Y:S05]  /*09e0*/  CALL.REL.NOINC `($_Z5powerPiS_i$__internal_accurate_pow) ;  /* 0x0000000400707944 */ /* 0x000fea0003c00000 */
[----:B------:R-:W-:Y:S05]  /*09f0*/  BSYNC.RECONVERGENT B0 ;  /* 0x0000000000007941 */ /* 0x000fea0003800200 */
.L_x_7:
[----:B------:R-:W-:Y:S01]  /*0a00*/  DADD R10, -RZ, -R14 ;  /* 0x00000000ff0a7229 */ /* 0x000fe2000000090e */
[----:B------:R-:W-:Y:S01]  /*0a10*/  ISETP.NE.AND P2, PT, R7, RZ, PT ;  /* 0x000000ff0700720c */ /* 0x000fe20003f45270 */
[----:B------:R-:W0:Y:S01]  /*0a20*/  LDCU.64 UR6, c[0x0][0x380] ;  /* 0x00007000ff0677ac */ /* 0x000e220008000a00 */
[C---:B------:R-:W-:Y:S02]  /*0a30*/  ISETP.GE.AND P1, PT, R9.reuse, RZ, PT ;  /* 0x000000ff0900720c */ /* 0x040fe40003f26270 */
[----:B------:R-:W-:Y:S02]  /*0a40*/  SEL R8, R9, RZ, !P0 ;  /* 0x000000ff09087207 */ /* 0x000fe40004000000 */
[----:B------:R-:W-:Y:S02]  /*0a50*/  ISETP.NE.AND P4, PT, R7, 0x1, PT ;  /* 0x000000010700780c */ /* 0x000fe40003f85270 */
[----:B------:R-:W-:Y:S02]  /*0a60*/  @!P3 LOP3.LUT R8, R8, 0x7ff00000, RZ, 0xfc, !PT ;  /* 0x7ff000000808b812 */ /* 0x000fe400078efcff */
[----:B------:R-:W-:-:S02]  /*0a70*/  FSEL R9, R10, R14, !P0 ;  /* 0x0000000e0a097208 */ /* 0x000fc40004000000 */
[-C--:B------:R-:W-:Y:S02]  /*0a80*/  FSEL R16, R11, R15.reuse, !P0 ;  /* 0x0000000f0b107208 */ /* 0x080fe40004000000 */
[----:B------:R-:W1:Y:S01]  /*0a90*/  LDC.64 R10, c[0x0][0x388] ;  /* 0x0000e200ff0a7b82 */ /* 0x000e620000000a00 */
[----:B------:R-:W-:Y:S02]  /*0aa0*/  FSEL R0, R9, R14, !P1 ;  /* 0x0000000e09007208 */ /* 0x000fe40004800000 */
[----:B------:R-:W-:Y:S02]  /*0ab0*/  @P2 FSEL R8, R16, R15, !P1 ;  /* 0x0000000f10082208 */ /* 0x000fe40004800000 */
[----:B------:R-:W-:Y:S02]  /*0ac0*/  FSEL R0, R0, RZ, P2 ;  /* 0x000000ff00007208 */ /* 0x000fe40001000000 */
[----:B------:R-:W-:Y:S02]  /*0ad0*/  FSEL R17, R8, 1.875, P4 ;  /* 0x3ff0000008117808 */ /* 0x000fe40002000000 */
[----:B------:R-:W-:-:S02]  /*0ae0*/  FSEL R16, R0, RZ, P4 ;  /* 0x000000ff00107208 */ /* 0x000fc40002000000 */
[----:B------:R-:W-:Y:S02]  /*0af0*/  IADD3 R8, P1, PT, R4, R3, RZ ;  /* 0x0000000304087210 */ /* 0x000fe40007f3e0ff */
[----:B------:R-:W2:Y:S03]  /*0b00*/  F2I.F64.TRUNC R17, R16 ;  /* 0x0000001000117311 */ /* 0x000ea6000030d100 */
[----:B------:R-:W-:Y:S02]  /*0b10*/  IMAD.X R9, RZ, RZ, RZ, P1 ;  /* 0x000000ffff097224 */ /* 0x000fe400008e06ff */
[----:B------:R-:W-:-:S03]  /*0b20*/  IMAD.SHL.U32 R7, R8, 0x4, RZ ;  /* 0x0000000408077824 */ /* 0x000fc600078e00ff */
[----:B------:R-:W-:Y:S02]  /*0b30*/  SHF.L.U64.HI R8, R8, 0x2, R9 ;  /* 0x0000000208087819 */ /* 0x000fe40000010209 */
[----:B0-----:R-:W-:Y:S01]  /*0b40*/  IADD3 R18, P1, PT, R7, UR6, RZ ;  /* 0x0000000607127c10 */ /* 0x001fe2000ff3e0ff */
[----:B-1----:R-:W-:-:S03]  /*0b50*/  IMAD.WIDE.U32 R14, R2, 0x4, R10 ;  /* 0x00000004020e7825 */ /* 0x002fc600078e000a */
[----:B------:R-:W-:Y:S02]  /*0b60*/  IADD3.X R19, PT, PT, R8, UR7, RZ, P1, !PT ;  /* 0x0000000708137c10 */ /* 0x000fe40008ffe4ff */
[----:B--2---:R0:W-:Y:S04]  /*0b70*/  STG.E desc[UR4][R14.64], R17 ;  /* 0x000000110e007986 */ /* 0x0041e8000c101904 */
        /* <DEDUP_REMOVED lines=10> */
.L_x_8:
[----:B------:R-:W-:Y:S01]  /*0c20*/  DADD R16, -RZ, -R14 ;  /* 0x00000000ff107229 */ /* 0x000fe2000000090e */
[----:B------:R-:W-:Y:S01]  /*0c30*/  ISETP.NE.AND P2, PT, R2, RZ, PT ;  /* 0x000000ff0200720c */ /* 0x000fe20003f45270 */
[----:B------:R-:W0:Y:S01]  /*0c40*/  LDCU.64 UR6, c[0x0][0x388] ;  /* 0x00007100ff0677ac */ /* 0x000e220008000a00 */
[----:B------:R-:W-:Y:S01]  /*0c50*/  ISETP.GE.AND P1, PT, R11, RZ, PT ;  /* 0x000000ff0b00720c */ /* 0x000fe20003f26270 */
[----:B------:R-:W-:Y:S01]  /*0c60*/  VIADD R3, R3, 0x2 ;  /* 0x0000000203037836 */ /* 0x000fe20000000000 */
        /* <DEDUP_REMOVED lines=10> */
[----:B0-----:R-:W-:Y:S02]  /*0d10*/  IADD3 R14, P0, PT, R7, UR6, RZ ;  /* 0x00000006070e7c10 */ /* 0x001fe4000ff1e0ff */
[----:B------:R-:W0:Y:S02]  /*0d20*/  F2I.F64.TRUNC R11, R10 ;  /* 0x0000000a000b7311 */ /* 0x000e24000030d100 */
[----:B------:R-:W-:-:S05]  /*0d30*/  IADD3.X R15, PT, PT, R8, UR7, RZ, P0, !PT ;  /* 0x00000007080f7c10 */ /* 0x000fca00087fe4ff */
[----:B0-----:R1:W-:Y:S04]  /*0d40*/  STG.E desc[UR4][R14.64+0x4], R11 ;  /* 0x0000040b0e007986 */ /* 0x0013e8000c101904 */
.L_x_6:
[----:B------:R-:W2:Y:S02]  /*0d50*/  LDC R0, c[0x0][0x390] ;  /* 0x0000e400ff007b82 */ /* 0x000ea40000000800 */
[----:B--2---:R-:W-:-:S04]  /*0d60*/  LOP3.LUT R0, R0, 0x1, RZ, 0xc0, !PT ;  /* 0x0000000100007812 */ /* 0x004fc800078ec0ff */
[----:B------:R-:W-:-:S13]  /*0d70*/  ISETP.NE.U32.AND P0, PT, R0, 0x1, PT ;  /* 0x000000010000780c */ /* 0x000fda0003f05070 */
[----:B------:R-:W-:Y:S05]  /*0d80*/  @P0 EXIT ;  /* 0x000000000000094d */ /* 0x000fea0003800000 */
[----:B-1----:R-:W1:Y:S01]  /*0d90*/  LDC.64 R10, c[0x0][0x380] ;  /* 0x0000e000ff0a7b82 */ /* 0x002e620000000a00 */
        /* <DEDUP_REMOVED lines=15> */
.L_x_9:
[----:B------:R-:W-:Y:S01]  /*0e90*/  DADD R4, -RZ, -R14 ;  /* 0x00000000ff047229 */ /* 0x000fe2000000090e */
[----:B------:R-:W-:Y:S02]  /*0ea0*/  ISETP.NE.AND P2, PT, R2, RZ, PT ;  /* 0x000000ff0200720c */ /* 0x000fe40003f45270 */
[----:B------:R-:W-:-:S07]  /*0eb0*/  ISETP.GE.AND P1, PT, R9, RZ, PT ;  /* 0x000000ff0900720c */ /* 0x000fce0003f26270 */
[-C--:B------:R-:W-:Y:S02]  /*0ec0*/  FSEL R7, R4, R14.reuse, !P0 ;  /* 0x0000000e04077208 */ /* 0x080fe40004000000 */
[----:B------:R-:W-:Y:S02]  /*0ed0*/  SEL R4, R9, RZ, !P0 ;  /* 0x000000ff09047207 */ /* 0x000fe40004000000 */
[----:B------:R-:W-:Y:S02]  /*0ee0*/  FSEL R0, R7, R14, !P1 ;  /* 0x0000000e07007208 */ /* 0x000fe40004800000 */
[----:B------:R-:W-:Y:S01]  /*0ef0*/  FSEL R8, R5, R15, !P0 ;  /* 0x0000000f05087208 */ /* 0x000fe20004000000 */
[----:B------:R-:W0:Y:S01]  /*0f00*/  LDC.64 R6, c[0x0][0x388] ;  /* 0x0000e200ff067b82 */ /* 0x000e220000000a00 */
[----:B------:R-:W-:Y:S02]  /*0f10*/  @!P3 LOP3.LUT R4, R4, 0x7ff00000, RZ, 0xfc, !PT ;  /* 0x7ff000000404b812 */ /* 0x000fe400078efcff */
[----:B------:R-:W-:-:S02]  /*0f20*/  ISETP.NE.AND P0, PT, R2, 0x1, PT ;  /* 0x000000010200780c */ /* 0x000fc40003f05270 */
[----:B------:R-:W-:Y:S02]  /*0f30*/  @P2 FSEL R4, R8, R15, !P1 ;  /* 0x0000000f08042208 */ /* 0x000fe40004800000 */
[----:B------:R-:W-:Y:S02]  /*0f40*/  FSEL R0, R0, RZ, P2 ;  /* 0x000000ff00007208 */ /* 0x000fe40001000000 */
[----:B------:R-:W-:Y:S02]  /*0f50*/  FSEL R5, R4, 1.875, P0 ;  /* 0x3ff0000004057808 */ /* 0x000fe40000000000 */
[----:B------:R-:W-:-:S04]  /*0f60*/  FSEL R4, R0, RZ, P0 ;  /* 0x000000ff00047208 */ /* 0x000fc80000000000 */
[----:B------:R-:W1:Y:S01]  /*0f70*/  F2I.F64.TRUNC R5, R4 ;  /* 0x0000000400057311 */ /* 0x000e62000030d100 */
[----:B0-----:R-:W-:-:S05]  /*0f80*/  IMAD.WIDE.U32 R2, R3, 0x4, R6 ;  /* 0x0000000403027825 */ /* 0x001fca00078e0006 */
[----:B-1----:R-:W-:Y:S01]  /*0f90*/  STG.E desc[UR4][R2.64], R5 ;  /* 0x0000000502007986 */ /* 0x002fe2000c101904 */
[----:B------:R-:W-:Y:S05]  /*0fa0*/  EXIT ;  /* 0x000000000000794d */ /* 0x000fea0003800000 */
        .type           $_Z5powerPiS_i$__internal_accurate_pow,@function
        .size           $_Z5powerPiS_i$__internal_accurate_pow,(.L_x_12 - $_Z5powerPiS_i$__internal_accurate_pow)
$_Z5powerPiS_i$__internal_accurate_pow:
[----:B------:R-:W-:Y:S01]  /*0fb0*/  ISETP.GT.U32.AND P1, PT, R35, 0xfffff, PT ;  /* 0x000fffff2300780c */ /* 0x000fe20003f24070 */
[--C-:B------:R-:W-:Y:S01]  /*0fc0*/  IMAD.MOV.U32 R17, RZ, RZ, R35.reuse ;  /* 0x000000ffff117224 */ /* 0x100fe200078e0023 */
[----:B------:R-:W-:Y:S01]  /*0fd0*/  UMOV UR6, 0x7d2cafe2 ;  /* 0x7d2cafe200067882 */ /* 0x000fe20000000000 */
[----:B------:R-:W-:Y:S01]  /*0fe0*/  IMAD.MOV.U32 R20, RZ, RZ, 0x41ad3b5a ;  /* 0x41ad3b5aff147424 */ /* 0x000fe200078e00ff */
[----:B------:R-:W-:Y:S01]  /*0ff0*/  UMOV UR7, 0x3eb0f5ff ;  /* 0x3eb0f5ff00077882 */ /* 0x000fe20000000000 */
[----:B------:R-:W-:Y:S01]  /*1000*/  IMAD.MOV.U32 R21, RZ, RZ, 0x3ed0f5d2 ;  /* 0x3ed0f5d2ff157424 */ /* 0x000fe200078e00ff */
[----:B------:R-:W-:Y:S01]  /*1010*/  SHF.R.U32.HI R35, RZ, 0x14, R35 ;  /* 0x00000014ff237819 */ /* 0x000fe20000011623 */
[----:B------:R-:W-:Y:S01]  /*1020*/  UMOV UR8, 0x3b39803f ;  /* 0x3b39803f00087882 */ /* 0x000fe20000000000 */
[----:B------:R-:W-:-:S05]  /*1030*/  UMOV UR9, 0x3c7abc9e ;  /* 0x3c7abc9e00097882 */ /* 0x000fca0000000000 */
[----:B------:R-:W-:-:S10]  /*1040*/  @!P1 DMUL R14, R16, 1.80143985094819840000e+16 ;  /* 0x43500000100e9828 */ /* 0x000fd40000000000 */
[----:B------:R-:W-:Y:S01]  /*1050*/  @!P1 IMAD.MOV.U32 R17, RZ, RZ, R15 ;  /* 0x000000ffff119224 */ /* 0x000fe200078e000f */
[----:B------:R-:W-:Y:S01]  /*1060*/  @!P1 LEA.HI R35, R15, 0xffffffca, RZ, 0xc ;  /* 0xffffffca0f239811 */ /* 0x000fe200078f60ff */
[----:B------:R-:W-:-:S03]  /*1070*/  @!P1 IMAD.MOV.U32 R16, RZ, RZ, R14 ;  /* 0x000000ffff109224 */ /* 0x000fc600078e000e */
[----:B------:R-:W-:Y:S01]  /*1080*/  LOP3.LUT R17, R17, 0x800fffff, RZ, 0xc0, !PT ;  /* 0x800fffff11117812 */ /* 0x000fe200078ec0ff */
[----:B------:R-:W-:Y:S02]  /*1090*/  IMAD.MOV.U32 R18, RZ, RZ, R16 ;  /* 0x000000ffff127224 */ /* 0x000fe400078e0010 */
[----:B------:R-:W-:Y:S01]  /*10a0*/  IMAD.MOV.U32 R16, RZ, RZ, RZ ;  /* 0x000000ffff107224 */ /* 0x000fe200078e00ff */
[----:B------:R-:W-:-:S04]  /*10b0*/  LOP3.LUT R17, R17, 0x3ff00000, RZ, 0xfc, !PT ;  /* 0x3ff0000011117812 */ /* 0x000fc800078efcff */
[----:B------:R-:W-:Y:S01]  /*10c0*/  ISETP.GE.U32.AND P2, PT, R17, 0x3ff6a09f, PT ;  /* 0x3ff6a09f1100780c */ /* 0x000fe20003f46070 */
[----:B------:R-:W-:-:S12]  /*10d0*/  IMAD.MOV.U32 R19, RZ, RZ, R17 ;  /* 0x000000ffff137224 */ /* 0x000fd800078e0011 */
[----:B------:R-:W-:-:S04]  /*10e0*/  @P2 VIADD R14, R19, 0xfff00000 ;  /* 0xfff00000130e2836 */ /* 0x000fc80000000000 */
[----:B------:R-:W-:-:S06]  /*10f0*/  @P2 IMAD.MOV.U32 R19, RZ, RZ, R14 ;  /* 0x000000ffff132224 */ /* 0x000fcc00078e000e */
[C---:B------:R-:W-:Y:S02]  /*1100*/  DADD R24, R18.reuse, 1 ;  /* 0x3ff0000012187429 */ /* 0x040fe40000000000 */
[----:B------:R-:W-:-:S04]  /*1110*/  DADD R18, R18, -1 ;  /* 0xbff0000012127429 */ /* 0x000fc80000000000 */
[----:B------:R-:W0:Y:S02]  /*1120*/  MUFU.RCP64H R17, R25 ;  /* 0x0000001900117308 */ /* 0x000e240000001800 */
[----:B0-----:R-:W-:-:S08]  /*1130*/  DFMA R22, -R24, R16, 1 ;  /* 0x3ff000001816742b */ /* 0x001fd00000000110 */
[----:B------:R-:W-:-:S08]  /*1140*/  DFMA R22, R22, R22, R22 ;  /* 0x000000161616722b */ /* 0x000fd00000000016 */
[----:B------:R-:W-:-:S08]  /*1150*/  DFMA R22, R16, R22, R16 ;  /* 0x000000161016722b */ /* 0x000fd00000000010 */
[----:B------:R-:W-:-:S08]  /*1160*/  DMUL R16, R18, R22 ;  /* 0x0000001612107228 */ /* 0x000fd00000000000 */
[----:B------:R-:W-:-:S08]  /*1170*/  DFMA R16, R18, R22, R16 ;  /* 0x000000161210722b */ /* 0x000fd00000000010 */
[----:B------:R-:W-:-:S08]  /*1180*/  DMUL R28, R16, R16 ;  /* 0x00000010101c7228 */ /* 0x000fd00000000000 */
[----:B------:R-:W-:Y:S01]  /*1190*/  DFMA R20, R28, UR6, R20 ;  /* 0x000000061c147c2b */ /* 0x000fe20008000014 */
[----:B------:R-:W-:Y:S01]  /*11a0*/  UMOV UR6, 0x75488a3f ;  /* 0x75488a3f00067882 */ /* 0x000fe20000000000 */
[----:B------:R-:W-:-:S06]  /*11b0*/  UMOV UR7, 0x3ef3b20a ;  /* 0x3ef3b20a00077882 */ /* 0x000fcc0000000000 */
[----:B------:R-:W-:Y:S01]  /*11c0*/  DFMA R26, R28, R20, UR6 ;  /* 0x000000061c1a7e2b */ /* 0x000fe20008000014 */
[----:B------:R-:W-:Y:S01]  /*11d0*/  UMOV UR6, 0xe4faecd5 ;  /* 0xe4faecd500067882 */ /* 0x000fe20000000000 */
[----:B------:R-:W-:Y:S01]  /*11e0*/  UMOV UR7, 0x3f1745cd ;  /* 0x3f1745cd00077882 */ /* 0x000fe20000000000 */
[----:B------:R-:W-:-:S05]  /*11f0*/  DADD R20, R18, -R16 ;  /* 0x0000000012147229 */ /* 0x000fca0000000810 */
[----:B------:R-:W-:Y:S01]  /*1200*/  DFMA R26, R28, R26, UR6 ;  /* 0x000000061c1a7e2b */ /* 0x000fe2000800001a */
[----:B------:R-:W-:Y:S01]  /*1210*/  UMOV UR6, 0x258a578b ;  /* 0x258a578b00067882 */ /* 0x000fe20000000000 */
[----:B------:R-:W-:Y:S01]  /*1220*/  UMOV UR7, 0x3f3c71c7 ;  /* 0x3f3c71c700077882 */ /* 0x000fe20000000000 */
[----:B------:R-:W-:-:S05]  /*1230*/  DADD R20, R20, R20 ;  /* 0x0000000014147229 */ /* 0x000fca0000000014 */
[----:B------:R-:W-:Y:S01]  /*1240*/  DFMA R26, R28, R26, UR6 ;  /* 0x000000061c1a7e2b */ /* 0x000fe2000800001a */
[----:B------:R-:W-:Y:S01]  /*1250*/  UMOV UR6, 0x9242b910 ;  /* 0x9242b91000067882 */ /* 0x000fe20000000000 */
[----:B------:R-:W-:Y:S01]  /*1260*/  UMOV UR7, 0x3f624924 ;  /* 0x3f62492400077882 */ /* 0x000fe20000000000 */
[----:B------:R-:W-:-:S05]  /*1270*/  DFMA R20, R18, -R16, R20 ;  /* 0x800000101214722b */ /* 0x000fca0000000014 */
[----:B------:R-:W-:Y:S01]  /*1280*/  DFMA R26, R28, R26, UR6 ;  /* 0x000000061c1a7e2b */ /* 0x000fe2000800001a */
[----:B------:R-:W-:Y:S01]  /*1290*/  UMOV UR6, 0x99999dfb ;  /* 0x99999dfb00067882 */ /* 0x000fe20000000000 */
[----:B------:R-:W-:Y:S01]  /*12a0*/  UMOV UR7, 0x3f899999 ;  /* 0x3f89999900077882 */ /* 0x000fe20000000000 */
[----:B------:R-:W-:Y:S02]  /*12b0*/  DMUL R20, R22, R20 ;  /* 0x0000001416147228 */ /* 0x000fe40000000000 */
[----:B------:R-:W-:-:S03]  /*12c0*/  DMUL R22, R16, R16 ;  /* 0x0000001010167228 */ /* 0x000fc60000000000 */
[----:B------:R-:W-:Y:S01]  /*12d0*/  DFMA R26, R28, R26, UR6 ;  /* 0x000000061c1a7e2b */ /* 0x000fe2000800001a */
[----:B------:R-:W-:Y:S01]  /*12e0*/  UMOV UR6, 0x55555555 ;  /* 0x5555555500067882 */ /* 0x000fe20000000000 */
[----:B------:R-:W-:-:S03]  /*12f0*/  UMOV UR7, 0x3fb55555 ;  /* 0x3fb5555500077882 */ /* 0x000fc60000000000 */
[----:B------:R-:W-:-:S03]  /*1300*/  DMUL R14, R16, R22 ;  /* 0x00000016100e7228 */ /* 0x000fc60000000000 */
[----:B------:R-:W-:-:S08]  /*1310*/  DFMA R18, R28, R26, UR6 ;  /* 0x000000061c127e2b */ /* 0x000fd0000800001a */
[----:B------:R-:W-:Y:S01]  /*1320*/  DADD R24, -R18, UR6 ;  /* 0x0000000612187e29 */ /* 0x000fe20008000100 */
[----:B------:R-:W-:Y:S01]  /*1330*/  UMOV UR6, 0xb9e7b0 ;  /* 0x00b9e7b000067882 */ /* 0x000fe20000000000 */
[----:B------:R-:W-:-:S06]  /*1340*/  UMOV UR7, 0x3c46a4cb ;  /* 0x3c46a4cb00077882 */ /* 0x000fcc0000000000 */
[----:B------:R-:W-:Y:S02]  /*1350*/  DFMA R24, R28, R26, R24 ;  /* 0x0000001a1c18722b */ /* 0x000fe40000000018 */
[----:B------:R-:W-:Y:S01]  /*1360*/  DFMA R26, R16, R16, -R22 ;  /* 0x00000010101a722b */ /* 0x000fe20000000816 */
[----:B------:R-:W-:Y:S02]  /*1370*/  VIADD R29, R21, 0x100000 ;  /* 0x00100000151d7836 */ /* 0x000fe40000000000 */
[----:B------:R-:W-:-:S06]  /*1380*/  IMAD.MOV.U32 R28, RZ, RZ, R20 ;  /* 0x000000ffff1c7224 */ /* 0x000fcc00078e0014 */
[----:B------:R-:W-:Y:S02]  /*1390*/  DFMA R26, R16, R28, R26 ;  /* 0x0000001c101a722b */ /* 0x000fe4000000001a */
[----:B------:R-:W-:Y:S01]  /*13a0*/  DADD R28, R24, -UR6 ;  /* 0x80000006181c7e29 */ /* 0x000fe20008000000 */
[----:B------:R-:W-:Y:S01]  /*13b0*/  UMOV UR6, 0x80000000 ;  /* 0x8000000000067882 */ /* 0x000fe20000000000 */
[----:B------:R-:W-:Y:S01]  /*13c0*/  DFMA R24, R16, R22, -R14 ;  /* 0x000000161018722b */ /* 0x000fe2000000080e */
[----:B------:R-:W-:-:S07]  /*13d0*/  UMOV UR7, 0x43300000 ;  /* 0x4330000000077882 */ /* 0x000fce0000000000 */
[----:B------:R-:W-:Y:S02]  /*13e0*/  DFMA R24, R20, R22, R24 ;  /* 0x000000161418722b */ /* 0x000fe40000000018 */
[----:B------:R-:W-:-:S06]  /*13f0*/  DADD R22, R18, R28 ;  /* 0x0000000012167229 */ /* 0x000fcc000000001c */
[----:B------:R-:W-:Y:S02]  /*1400*/  DFMA R24, R16, R26, R24 ;  /* 0x0000001a1018722b */ /* 0x000fe40000000018 */
[----:B------:R-:W-:Y:S02]  /*1410*/  DADD R26, R18, -R22 ;  /* 0x00000000121a7229 */ /* 0x000fe40000000816 */
[----:B------:R-:W-:-:S06]  /*1420*/  DMUL R18, R22, R14 ;  /* 0x0000000e16127228 */ /* 0x000fcc0000000000 */
[----:B------:R-:W-:Y:S02]  /*1430*/  DADD R28, R28, R26 ;  /* 0x000000001c1c7229 */ /* 0x000fe4000000001a */
[----:B------:R-:W-:-:S08]  /*1440*/  DFMA R26, R22, R14, -R18 ;  /* 0x0000000e161a722b */ /* 0x000fd00000000812 */
[----:B------:R-:W-:-:S08]  /*1450*/  DFMA R24, R22, R24, R26 ;  /* 0x000000181618722b */ /* 0x000fd0000000001a */
[----:B------:R-:W-:-:S08]  /*1460*/  DFMA R28, R28, R14, R24 ;  /* 0x0000000e1c1c722b */ /* 0x000fd00000000018 */
[----:B------:R-:W-:-:S08]  /*1470*/  DADD R14, R18, R28 ;  /* 0x00000000120e7229 */ /* 0x000fd0000000001c */
[--C-:B------:R-:W-:Y:S02]  /*1480*/  DADD R22, R16, R14.reuse ;  /* 0x0000000010167229 */ /* 0x100fe4000000000e */
[----:B------:R-:W-:-:S06]  /*1490*/  DADD R18, R18, -R14 ;  /* 0x0000000012127229 */ /* 0x000fcc000000080e */
[----:B------:R-:W-:Y:S02]  /*14a0*/  DADD R16, R16, -R22 ;  /* 0x0000000010107229 */ /* 0x000fe40000000816 */
[----:B------:R-:W-:-:S06]  /*14b0*/  DADD R18, R28, R18 ;  /* 0x000000001c127229 */ /* 0x000fcc0000000012 */
[----:B------:R-:W-:Y:S01]  /*14c0*/  DADD R16, R14, R16 ;  /* 0x000000000e107229 */ /* 0x000fe20000000010 */
[C---:B------:R-:W-:Y:S02]  /*14d0*/  VIADD R14, R35.reuse, 0xfffffc01 ;  /* 0xfffffc01230e7836 */ /* 0x040fe40000000000 */
[----:B------:R-:W-:Y:S02]  /*14e0*/  @P2 VIADD R14, R35, 0xfffffc02 ;  /* 0xfffffc02230e2836 */ /* 0x000fe40000000000 */
[----:B------:R-:W-:-:S03]  /*14f0*/  IMAD.MOV.U32 R15, RZ, RZ, 0x43300000 ;  /* 0x43300000ff0f7424 */ /* 0x000fc600078e00ff */
[----:B------:R-:W-:Y:S01]  /*1500*/  DADD R18, R18, R16 ;  /* 0x0000000012127229 */ /* 0x000fe20000000010 */
[----:B------:R-:W-:-:S06]  /*1510*/  LOP3.LUT R14, R14, 0x80000000, RZ, 0x3c, !PT ;  /* 0x800000000e0e7812 */ /* 0x000fcc00078e3cff */
[----:B------:R-:W-:Y:S01]  /*1520*/  DADD R14, R14, -UR6 ;  /* 0x800000060e0e7e29 */ /* 0x000fe20008000000 */
[----:B------:R-:W-:Y:S01]  /*1530*/  UMOV UR6, 0xfefa39ef ;  /* 0xfefa39ef00067882 */ /* 0x000fe20000000000 */
[----:B------:R-:W-:Y:S01]  /*1540*/  DADD R20, R20, R18 ;  /* 0x0000000014147229 */ /* 0x000fe20000000012 */
[----:B------:R-:W-:-:S07]  /*1550*/  UMOV UR7, 0x3fe62e42 ;  /* 0x3fe62e4200077882 */ /* 0x000fce0000000000 */
[----:B------:R-:W-:-:S08]  /*1560*/  DADD R18, R22, R20 ;  /* 0x0000000016127229 */ /* 0x000fd00000000014 */
[--C-:B------:R-:W-:Y:S02]  /*1570*/  DFMA R16, R14, UR6, R18.reuse ;  /* 0x000000060e107c2b */ /* 0x100fe40008000012 */
[----:B------:R-:W-:-:S06]  /*1580*/  DADD R24, R22, -R18 ;  /* 0x0000000016187229 */ /* 0x000fcc0000000812 */
[----:B------:R-:W-:Y:S02]  /*1590*/  DFMA R22, R14, -UR6, R16 ;  /* 0x800000060e167c2b */ /* 0x000fe40008000010 */
[----:B------:R-:W-:-:S06]  /*15a0*/  DADD R24, R20, R24 ;  /* 0x0000000014187229 */ /* 0x000fcc0000000018 */
[----:B------:R-:W-:-:S08]  /*15b0*/  DADD R22, -R18, R22 ;  /* 0x0000000012167229 */ /* 0x000fd00000000116 */
[----:B------:R-:W-:Y:S01]  /*15c0*/  DADD R18, R24, -R22 ;  /* 0x0000000018127229 */ /* 0x000fe20000000816 */
[----:B------:R-:W-:Y:S02]  /*15d0*/  IMAD.MOV.U32 R22, RZ, RZ, 0x652b82fe ;  /* 0x652b82feff167424 */ /* 0x000fe400078e00ff */
[----:B------:R-:W-:-:S05]  /*15e0*/  IMAD.MOV.U32 R23, RZ, RZ, 0x3ff71547 ;  /* 0x3ff71547ff177424 */ /* 0x000fca00078e00ff */
[----:B------:R-:W-:Y:S01]  /*15f0*/  DFMA R18, R14, UR8, R18 ;  /* 0x000000080e127c2b */ /* 0x000fe20008000012 */
[C---:B------:R-:W-:Y:S01]  /*1600*/  IMAD.SHL.U32 R14, R33.reuse, 0x2, RZ ;  /* 0x00000002210e7824 */ /* 0x040fe200078e00ff */
[----:B------:R-:W-:-:S04]  /*1610*/  LOP3.LUT R15, R33, 0xff0fffff, RZ, 0xc0, !PT ;  /* 0xff0fffff210f7812 */ /* 0x000fc800078ec0ff */
[----:B------:R-:W-:Y:S02]  /*1620*/  ISETP.GT.U32.AND P1, PT, R14, -0x2000001, PT ;  /* 0xfdffffff0e00780c */ /* 0x000fe40003f24070 */
[----:B------:R-:W-:Y:S02]  /*1630*/  DADD R20, R16, R18 ;  /* 0x0000000010147229 */ /* 0x000fe40000000012 */
[----:B------:R-:W-:-:S06]  /*1640*/  SEL R33, R15, R33, P1 ;  /* 0x000000210f217207 */ /* 0x000fcc0000800000 */
[----:B------:R-:W-:Y:S02]  /*1650*/  DADD R16, R16, -R20 ;  /* 0x0000000010107229 */ /* 0x000fe40000000814 */
[----:B------:R-:W-:-:S06]  /*1660*/  DMUL R14, R20, R32 ;  /* 0x00000020140e7228 */ /* 0x000fcc0000000000 */
[----:B------:R-:W-:Y:S02]  /*1670*/  DADD R18, R18, R16 ;  /* 0x0000000012127229 */ /* 0x000fe40000000010 */
[----:B------:R-:W-:-:S08]  /*1680*/  DFMA R20, R20, R32, -R14 ;  /* 0x000000201414722b */ /* 0x000fd0000000080e */
[----:B------:R-:W-:-:S08]  /*1690*/  DFMA R18, R18, R32, R20 ;  /* 0x000000201212722b */ /* 0x000fd00000000014 */
[----:B------:R-:W-:-:S08]  /*16a0*/  DADD R24, R14, R18 ;  /* 0x000000000e187229 */ /* 0x000fd00000000012 */
[----:B------:R-:W-:Y:S02]  /*16b0*/  DFMA R22, R24, R22, 6.75539944105574400000e+15 ;  /* 0x433800001816742b */ /* 0x000fe40000000016 */
[----:B------:R-:W-:Y:S01]  /*16c0*/  FSETP.GEU.AND P1, PT, |R25|, 4.1917929649353027344, PT ;  /* 0x4086232b1900780b */ /* 0x000fe20003f2e200 */
[----:B------:R-:W-:-:S05]  /*16d0*/  DADD R14, R14, -R24 ;  /* 0x000000000e0e7229 */ /* 0x000fca0000000818 */
[----:B------:R-:W-:-:S03]  /*16e0*/  DADD R16, R22, -6.75539944105574400000e+15 ;  /* 0xc338000016107429 */ /* 0x000fc60000000000 */
[----:B------:R-:W-:-:S05]  /*16f0*/  DADD R18, R18, R14 ;  /* 0x0000000012127229 */ /* 0x000fca000000000e */
[----:B------:R-:W-:Y:S01]  /*1700*/  DFMA R20, R16, -UR6, R24 ;  /* 0x8000000610147c2b */ /* 0x000fe20008000018 */
[----:B------:R-:W-:Y:S01]  /*1710*/  UMOV UR6, 0x3b39803f ;  /* 0x3b39803f00067882 */ /* 0x000fe20000000000 */
[----:B------:R-:W-:-:S06]  /*1720*/  UMOV UR7, 0x3c7abc9e ;  /* 0x3c7abc9e00077882 */ /* 0x000fcc0000000000 */
[----:B------:R-:W-:Y:S01]  /*1730*/  DFMA R20, R16, -UR6, R20 ;  /* 0x8000000610147c2b */ /* 0x000fe20008000014 */
[----:B------:R-:W-:Y:S01]  /*1740*/  UMOV UR6, 0x69ce2bdf ;  /* 0x69ce2bdf00067882 */ /* 0x000fe20000000000 */
[----:B------:R-:W-:Y:S01]  /*1750*/  IMAD.MOV.U32 R16, RZ, RZ, -0x35dec16 ;  /* 0xfca213eaff107424 */ /* 0x000fe200078e00ff */
[----:B------:R-:W-:Y:S01]  /*1760*/  UMOV UR7, 0x3e5ade15 ;  /* 0x3e5ade1500077882 */ /* 0x000fe20000000000 */
[----:B------:R-:W-:-:S06]  /*1770*/  IMAD.MOV.U32 R17, RZ, RZ, 0x3e928af3 ;  /* 0x3e928af3ff117424 */ /* 0x000fcc00078e00ff */
[----:B------:R-:W-:Y:S01]  /*1780*/  DFMA R16, R20, UR6, R16 ;  /* 0x0000000614107c2b */ /* 0x000fe20008000010 */
[----:B------:R-:W-:Y:S01]  /*1790*/  UMOV UR6, 0x62401315 ;  /* 0x6240131500067882 */ /* 0x000fe20000000000 */
[----:B------:R-:W-:-:S06]  /*17a0*/  UMOV UR7, 0x3ec71dee ;  /* 0x3ec71dee00077882 */ /* 0x000fcc0000000000 */
[----:B------:R-:W-:Y:S01]  /*17b0*/  DFMA R16, R20, R16, UR6 ;  /* 0x0000000614107e2b */ /* 0x000fe20008000010 */
        /* <DEDUP_REMOVED lines=20> */
[----:B------:R-:W-:-:S08]  /*1900*/  DFMA R16, R20, R16, UR6 ;  /* 0x0000000614107e2b */ /* 0x000fd00008000010 */
[----:B------:R-:W-:-:S08]  /*1910*/  DFMA R16, R20, R16, 1 ;  /* 0x3ff000001410742b */ /* 0x000fd00000000010 */
[----:B------:R-:W-:-:S10]  /*1920*/  DFMA R16, R20, R16, 1 ;  /* 0x3ff000001410742b */ /* 0x000fd40000000010 */
[----:B------:R-:W-:Y:S02]  /*1930*/  IMAD R21, R22, 0x100000, R17 ;  /* 0x0010000016157824 */ /* 0x000fe400078e0211 */
[----:B------:R-:W-:Y:S01]  /*1940*/  IMAD.MOV.U32 R20, RZ, RZ, R16 ;  /* 0x000000ffff147224 */ /* 0x000fe200078e0010 */
[----:B------:R-:W-:Y:S06]  /*1950*/  @!P1 BRA `(.L_x_10) ;  /* 0x0000000000309947 */ /* 0x000fec0003800000 */
[----:B------:R-:W-:Y:S01]  /*1960*/  FSETP.GEU.AND P1, PT, |R25|, 4.2275390625, PT ;  /* 0x408748001900780b */ /* 0x000fe20003f2e200 */
[C---:B------:R-:W-:Y:S02]  /*1970*/  DADD R20, R24.reuse, +INF ;  /* 0x7ff0000018147429 */ /* 0x040fe40000000000 */
[----:B------:R-:W-:-:S08]  /*1980*/  DSETP.GEU.AND P2, PT, R24, RZ, PT ;  /* 0x000000ff1800722a */ /* 0x000fd00003f4e000 */
[----:B------:R-:W-:Y:S02]  /*1990*/  FSEL R20, R20, RZ, P2 ;  /* 0x000000ff14147208 */ /* 0x000fe40001000000 */
[----:B------:R-:W-:Y:S02]  /*19a0*/  @!P1 LEA.HI R14, R22, R22, RZ, 0x1 ;  /* 0x00000016160e9211 */ /* 0x000fe400078f08ff */
[----:B------:R-:W-:Y:S02]  /*19b0*/  FSEL R21, R21, RZ, P2 ;  /* 0x000000ff15157208 */ /* 0x000fe40001000000 */
[----:B------:R-:W-:-:S05]  /*19c0*/  @!P1 SHF.R.S32.HI R14, RZ, 0x1, R14 ;  /* 0x00000001ff0e9819 */ /* 0x000fca000001140e */
[----:B------:R-:W-:Y:S02]  /*19d0*/  @!P1 IMAD.IADD R15, R22, 0x1, -R14 ;  /* 0x00000001160f9824 */ /* 0x000fe400078e0a0e */
[----:B------:R-:W-:Y:S02]  /*19e0*/  @!P1 IMAD R17, R14, 0x100000, R17 ;  /* 0x001000000e119824 */ /* 0x000fe400078e0211 */
[----:B------:R-:W-:Y:S01]  /*19f0*/  @!P1 IMAD.MOV.U32 R14, RZ, RZ, RZ ;  /* 0x000000ffff0e9224 */ /* 0x000fe200078e00ff */
[----:B------:R-:W-:-:S06]  /*1a00*/  @!P1 LEA R15, R15, 0x3ff00000, 0x14 ;  /* 0x3ff000000f0f9811 */ /* 0x000fcc00078ea0ff */
[----:B------:R-:W-:-:S11]  /*1a10*/  @!P1 DMUL R20, R16, R14 ;  /* 0x0000000e10149228 */ /* 0x000fd60000000000 */
.L_x_10:
[----:B------:R-:W-:Y:S01]  /*1a20*/  DFMA R18, R18, R20, R20 ;  /* 0x000000141212722b */ /* 0x000fe20000000014 */
[----:B------:R-:W-:Y:S01]  /*1a30*/  IMAD.MOV.U32 R16, RZ, RZ, R0 ;  /* 0x000000ffff107224 */ /* 0x000fe200078e0000 */
[----:B------:R-:W-:Y:S01]  /*1a40*/  DSETP.NEU.AND P1, PT, |R20|, +INF , PT ;  /* 0x7ff000001400742a */ /* 0x000fe20003f2d200 */
[----:B------:R-:W-:-:S07]  /*1a50*/  IMAD.MOV.U32 R17, RZ, RZ, 0x0 ;  /* 0x00000000ff117424 */ /* 0x000fce00078e00ff */
[----:B------:R-:W-:Y:S02]  /*1a60*/  FSEL R14, R20, R18, !P1 ;  /* 0x00000012140e7208 */ /* 0x000fe40004800000 */
[----:B------:R-:W-:Y:S01]  /*1a70*/  FSEL R15, R21, R19, !P1 ;  /* 0x00000013150f7208 */ /* 0x000fe20004800000 */
[----:B------:R-:W-:Y:S06]  /*1a80*/  RET.REL.NODEC R16 `(_Z5powerPiS_i) ;  /* 0xffffffe4105c7950 */ /* 0x000fec0003c3ffff */
.L_x_11:
[----:B------:R-:W-:-:S00]  /*1a90*/  BRA `(.L_x_11) ;  /* 0xfffffffc00fc7947 */ /* 0x000fc0000383ffff */
[----:B------:R-:W-:-:S00]  /*1aa0*/  NOP ;  /* 0x0000000000007918 */ /* 0x000fc00000000000 */
        /* <DEDUP_REMOVED lines=13> */
.L_x_12:


//--------------------- .nv.shared.reserved.0     --------------------------
	.section	.nv.shared.reserved.0,"aw",@nobits
	.weak		__nv_reservedSMEM_offset_0_alias
	.size		__nv_reservedSMEM_offset_0_alias, 0, 64
	.other		__nv_reservedSMEM_offset_0_alias,@"STO_CUDA_RESERVED_SHARED STV_DEFAULT"
__nv_reservedSMEM_offset_0_alias:
	.zero		0
	.zero		64


//--------------------- .nv.constant0._Z5powerPiS_i --------------------------
	.section	.nv.constant0._Z5powerPiS_i,"a",@progbits
	.sectionflags	@""
	.align	4
.nv.constant0._Z5powerPiS_i:
	.zero		916


//--------------------- SYMBOLS --------------------------

	.type		.nv.reservedSmem.offset0,@object
	.size		.nv.reservedSmem.offset0,0x4
